//
// Generated by NVIDIA NVVM Compiler
//
// Compiler Build ID: CL-36424714
// Cuda compilation tools, release 13.0, V13.0.88
// Based on NVVM 20.0.0
//

.version 9.0
.target sm_100
.address_size 64

	// .globl	_Z17testMathFunctionsPc

.visible .entry _Z17testMathFunctionsPc(
	.param .u64 .ptr .align 1 _Z17testMathFunctionsPc_param_0
)
{
	.reg .pred 	%p<7>;
	.reg .b16 	%rs<23>;
	.reg .b32 	%r<7>;
	.reg .b64 	%rd<3>;
	.reg .b64 	%fd<5>;

	ld.param.u64 	%rd2, [_Z17testMathFunctionsPc_param_0];
	cvta.to.global.u64 	%rd1, %rd2;
	mov.f64 	%fd1, 0dC0091EB851EB851F;
	// begin inline asm
	{  cvt.rn.f16.f64 %rs2, %fd1;}

	// end inline asm
	// begin inline asm
	{abs.f16 %rs3,%rs2;
}
	// end inline asm
	mov.f64 	%fd2, 0d40091EB851EB851F;
	// begin inline asm
	{  cvt.rn.f16.f64 %rs5, %fd2;}

	// end inline asm
	// begin inline asm
	{ .reg .pred __$temp3;
  setp.eq.f16  __$temp3, %rs3, %rs5;
  selp.u16 %rs6, 1, 0, __$temp3;}
	// end inline asm
	setp.ne.s16 	%p4, %rs6, 0;
	selp.u16 	%rs17, 1, 0, %p4;
	st.global.u8 	[%rd1], %rs17;
	mov.f64 	%fd3, 0dBFF199999999999A;
	// begin inline asm
	{  cvt.rn.f16.f64 %rs9, %fd3;}

	// end inline asm
	// begin inline asm
	{  mov.b32 %r2, {%rs9,%rs9};}

	// end inline asm
	// begin inline asm
	{abs.f16x2 %r3,%r2;
}
	// end inline asm
	// begin inline asm
	{.reg .f16 low,high;
 mov.b32 {low,high}, %r3;
 mov.b16 %rs12, low;}
	// end inline asm
	mov.f64 	%fd4, 0d3FF199999999999A;
	// begin inline asm
	{  cvt.rn.f16.f64 %rs13, %fd4;}

	// end inline asm
	// begin inline asm
	{ .reg .pred __$temp3;
  setp.eq.f16  __$temp3, %rs12, %rs13;
  selp.u16 %rs14, 1, 0, __$temp3;}
	// end inline asm
	setp.eq.s16 	%p5, %rs14, 0;
	mov.pred 	%p6, 0;
	@%p5 bra 	$L__BB0_2;
	// begin inline asm
	{.reg .f16 low,high;
 mov.b32 {low,high}, %r3;
 mov.b16 %rs18, high;}
	// end inline asm
	// begin inline asm
	{ .reg .pred __$temp3;
  setp.eq.f16  __$temp3, %rs18, %rs13;
  selp.u16 %rs19, 1, 0, __$temp3;}
	// end inline asm
	setp.ne.s16 	%p6, %rs19, 0;
$L__BB0_2:
	selp.u16 	%rs22, 1, 0, %p6;
	st.global.u8 	[%rd1+1], %rs22;
	ret;

}


// ===== COMPILED SASS (sm_100) =====

	.target	sm_100

	.elftype	@"ET_EXEC"


//--------------------- .note.nv.tkinfo           --------------------------
	.section	.note.nv.tkinfo,"",@"SHT_NOTE"
	.sectionflags	@"SHF_NOTE_NV_TKINFO"
	.tkinfo
        /*0018*/ 	.word	0x00000002
        /*0030*/ 	.string	""
        /*0030*/ 	.string	"ptxas"
        /*0030*/ 	.string	"Cuda compilation tools, release 13.0, V13.0.88"
        /*0030*/ 	.string	"Build cuda_13.0.r13.0/compiler.36424714_0"
        /*0030*/ 	.string	"-arch sm_100 -m 64 "



//--------------------- .note.nv.cuinfo           --------------------------
	.section	.note.nv.cuinfo,"",@"SHT_NOTE"
	.sectionflags	@"SHF_NOTE_NV_CUINFO"
        /*0018*/ 	.short	0x0002
        /*001a*/ 	.short	0x0064
        /*001c*/ 	.short	0x0082
	.zero		2


//--------------------- .nv.info                  --------------------------
	.section	.nv.info,"",@"SHT_CUDA_INFO"
	.align	4


	//----- nvinfo : EIATTR_REGCOUNT
	.align		4
        /*0000*/ 	.byte	0x04, 0x2f
        /*0002*/ 	.short	(.L_1 - .L_0)
	.align		4
.L_0:
        /*0004*/ 	.word	index@(_Z17testMathFunctionsPc)
        /*0008*/ 	.word	0x0000000a


	//----- nvinfo : EIATTR_FRAME_SIZE
	.align		4
.L_1:
        /*000c*/ 	.byte	0x04, 0x11
        /*000e*/ 	.short	(.L_3 - .L_2)
	.align		4
.L_2:
        /*0010*/ 	.word	index@(_Z17testMathFunctionsPc)
        /*0014*/ 	.word	0x00000000


	//----- nvinfo : EIATTR_MIN_STACK_SIZE
	.align		4
.L_3:
        /*0018*/ 	.byte	0x04, 0x12
        /*001a*/ 	.short	(.L_5 - .L_4)
	.align		4
.L_4:
        /*001c*/ 	.word	index@(_Z17testMathFunctionsPc)
        /*0020*/ 	.word	0x00000000
.L_5:


//--------------------- .nv.compat                --------------------------
	.section	.nv.compat,"",@"SHT_CUDA_COMPAT_INFO"
	.align	4
        /*0000*/ 	.byte	0x02, 0x09, 0x00, 0x00, 0x02, 0x02, 0x01, 0x00, 0x02, 0x05, 0x05, 0x00, 0x03, 0x07, 0x01, 0x01
        /*0010*/ 	.byte	0x02, 0x03, 0x00, 0x00, 0x02, 0x06, 0x01, 0x00, 0x04, 0x0b, 0x08, 0x00, 0x09, 0x00, 0x00, 0x00
        /*0020*/ 	.byte	0x00, 0x00, 0x00, 0x00


//--------------------- .nv.info._Z17testMathFunctionsPc --------------------------
	.section	.nv.info._Z17testMathFunctionsPc,"",@"SHT_CUDA_INFO"
	.sectionflags	@""
	.align	4


	//----- nvinfo : EIATTR_CUDA_API_VERSION
	.align		4
        /*0000*/ 	.byte	0x04, 0x37
        /*0002*/ 	.short	(.L_7 - .L_6)
.L_6:
        /*0004*/ 	.word	0x00000082


	//----- nvinfo : EIATTR_KPARAM_INFO
	.align		4
.L_7:
        /*0008*/ 	.byte	0x04, 0x17
        /*000a*/ 	.short	(.L_9 - .L_8)
.L_8:
        /*000c*/ 	.word	0x00000000
        /*0010*/ 	.short	0x0000
        /*0012*/ 	.short	0x0000
        /*0014*/ 	.byte	0x00, 0xf5, 0x21, 0x00


	//----- nvinfo : EIATTR_SPARSE_MMA_MASK
	.align		4
.L_9:
        /*0018*/ 	.byte	0x03, 0x50
        /*001a*/ 	.short	0x0000


	//----- nvinfo : EIATTR_MAXREG_COUNT
	.align		4
        /*001c*/ 	.byte	0x03, 0x1b
        /*001e*/ 	.short	0x00ff


	//----- nvinfo : EIATTR_MERCURY_ISA_VERSION
	.align		4
        /*0020*/ 	.byte	0x03, 0x5f
        /*0022*/ 	.short	0x0101


	//----- nvinfo : EIATTR_VRC_CTA_INIT_COUNT
	.align		4
        /*0024*/ 	.byte	0x02, 0x4a
	.zero		1
	.zero		1


	//----- nvinfo : EIATTR_EXIT_INSTR_OFFSETS
	.align		4
        /*0028*/ 	.byte	0x04, 0x1c
        /*002a*/ 	.short	(.L_11 - .L_10)


	//   ....[0]....
.L_10:
        /*002c*/ 	.word	0x000000d0


	//----- nvinfo : EIATTR_CBANK_PARAM_SIZE
	.align		4
.L_11:
        /*0030*/ 	.byte	0x03, 0x19
        /*0032*/ 	.short	0x0008


	//----- nvinfo : EIATTR_PARAM_CBANK
	.align		4
        /*0034*/ 	.byte	0x04, 0x0a
        /*0036*/ 	.short	(.L_13 - .L_12)
	.align		4
.L_12:
        /*0038*/ 	.word	index@(.nv.constant0._Z17testMathFunctionsPc)
        /*003c*/ 	.short	0x0380
        /*003e*/ 	.short	0x0008


	//----- nvinfo : EIATTR_SW_WAR
	.align		4
.L_13:
        /*0040*/ 	.byte	0x04, 0x36
        /*0042*/ 	.short	(.L_15 - .L_14)
.L_14:
        /*0044*/ 	.word	0x00000008
.L_15:


//--------------------- .nv.callgraph             --------------------------
	.section	.nv.callgraph,"",@"SHT_CUDA_CALLGRAPH"
	.align	4
	.sectionentsize	8
	.align		4
        /*0000*/ 	.word	0x00000000
	.align		4
        /*0004*/ 	.word	0xffffffff
	.align		4
        /*0008*/ 	.word	0x00000000
	.align		4
        /*000c*/ 	.word	0xfffffffe
	.align		4
        /*0010*/ 	.word	0x00000000
	.align		4
        /*0014*/ 	.word	0xfffffffd
	.align		4
        /*0018*/ 	.word	0x00000000
	.align		4
        /*001c*/ 	.word	0xfffffffc


//--------------------- .text._Z17testMathFunctionsPc --------------------------
	.section	.text._Z17testMathFunctionsPc,"ax",@progbits
	.align	128
        .global         _Z17testMathFunctionsPc
        .type           _Z17testMathFunctionsPc,@function
        .size           _Z17testMathFunctionsPc,(.L_x_1 - _Z17testMathFunctionsPc)
        .other          _Z17testMathFunctionsPc,@"STO_CUDA_ENTRY STV_DEFAULT"
_Z17testMathFunctionsPc:
.text._Z17testMathFunctionsPc:
[----:B------:R-:W-:Y:S01]  /*0000*/  LDC R1, c[0x0][0x37c] ;  /* 0x0000df00ff017b82 */ /* 0x000fe20000000800 */
[----:B------:R-:W-:-:S07]  /*0010*/  IMAD.MOV.U32 R0, RZ, RZ, 0x3c66 ;  /* 0x00003c66ff007424 */ /* 0x000fce00078e00ff */
[----:B------:R-:W0:Y:S01]  /*0020*/  LDC.64 R2, c[0x0][0x380] ;  /* 0x0000e000ff027b82 */ /* 0x000e220000000a00 */
[----:B------:R-:W0:Y:S01]  /*0030*/  LDCU.64 UR4, c[0x0][0x358] ;  /* 0x00006b00ff0477ac */ /* 0x000e220008000a00 */
[----:B------:R-:W-:Y:S02]  /*0040*/  PLOP3.LUT P0, PT, PT, PT, PT, 0x8, 0x80 ;  /* 0x000000000080781c */ /* 0x000fe40003f0e170 */
[----:B------:R-:W-:Y:S01]  /*0050*/  HSETP2.NEU.AND P2, PT, R0.H0_H0, 1.099609375, 1.099609375, PT ;  /* 0x3c663c6600007434 */ /* 0x000fe20003f4d800 */
[----:B------:R-:W-:-:S05]  /*0060*/  IMAD.MOV.U32 R0, RZ, RZ, 0x4248 ;  /* 0x00004248ff007424 */ /* 0x000fca00078e00ff */
[----:B------:R-:W-:-:S05]  /*0070*/  HSETP2.NEU.AND P1, PT, R0.H0_H0, 3.140625, 3.140625, PT ;  /* 0x4248424800007434 */ /* 0x000fca0003f2d800 */
[----:B------:R-:W-:Y:S02]  /*0080*/  SEL R5, RZ, 0x1, P1 ;  /* 0x00000001ff057807 */ /* 0x000fe40000800000 */
[----:B------:R-:W-:-:S04]  /*0090*/  @!P2 PLOP3.LUT P0, PT, P2, PT, PT, 0x8, 0x80 ;  /* 0x000000000080a81c */ /* 0x000fc8000170e170 */
[----:B------:R-:W-:Y:S01]  /*00a0*/  SEL R7, RZ, 0x1, !P0 ;  /* 0x00000001ff077807 */ /* 0x000fe20004000000 */
[----:B0-----:R-:W-:Y:S04]  /*00b0*/  STG.E.U8 desc[UR4][R2.64], R5 ;  /* 0x0000000502007986 */ /* 0x001fe8000c101104 */
[----:B------:R-:W-:Y:S01]  /*00c0*/  STG.E.U8 desc[UR4][R2.64+0x1], R7 ;  /* 0x0000010702007986 */ /* 0x000fe2000c101104 */
[----:B------:R-:W-:Y:S05]  /*00d0*/  EXIT ;  /* 0x000000000000794d */ /* 0x000fea0003800000 */
.L_x_0:
[----:B------:R-:W-:-:S00]  /*00e0*/  BRA `(.L_x_0) ;  /* 0xfffffffc00fc7947 */ /* 0x000fc0000383ffff */
[----:B------:R-:W-:-:S00]  /*00f0*/  NOP ;  /* 0x0000000000007918 */ /* 0x000fc00000000000 */
        /* <DEDUP_REMOVED lines=8> */
.L_x_1:


//--------------------- .nv.shared.reserved.0     --------------------------
	.section	.nv.shared.reserved.0,"aw",@nobits
	.weak		__nv_reservedSMEM_offset_0_alias
	.size		__nv_reservedSMEM_offset_0_alias, 0, 64
	.other		__nv_reservedSMEM_offset_0_alias,@"STO_CUDA_RESERVED_SHARED STV_DEFAULT"
__nv_reservedSMEM_offset_0_alias:
	.zero		0
	.zero		64


//--------------------- .nv.constant0._Z17testMathFunctionsPc --------------------------
	.section	.nv.constant0._Z17testMathFunctionsPc,"a",@progbits
	.sectionflags	@""
	.align	4
.nv.constant0._Z17testMathFunctionsPc:
	.zero		904


//--------------------- SYMBOLS --------------------------

	.type		.nv.reservedSmem.offset0,@object
	.size		.nv.reservedSmem.offset0,0x4
